//
// Generated by NVIDIA NVVM Compiler
//
// Compiler Build ID: CL-36424714
// Cuda compilation tools, release 13.0, V13.0.88
// Based on NVVM 20.0.0
//

.version 9.0
.target sm_100
.address_size 64

	// .globl	_Z9saxpy_gpuPfS_fi

.visible .entry _Z9saxpy_gpuPfS_fi(
	.param .u64 .ptr .align 1 _Z9saxpy_gpuPfS_fi_param_0,
	.param .u64 .ptr .align 1 _Z9saxpy_gpuPfS_fi_param_1,
	.param .f32 _Z9saxpy_gpuPfS_fi_param_2,
	.param .u32 _Z9saxpy_gpuPfS_fi_param_3
)
{
	.reg .pred 	%p<2>;
	.reg .b32 	%r<6>;
	.reg .b32 	%f<5>;
	.reg .b64 	%rd<8>;

	ld.param.u64 	%rd1, [_Z9saxpy_gpuPfS_fi_param_0];
	ld.param.u64 	%rd2, [_Z9saxpy_gpuPfS_fi_param_1];
	ld.param.f32 	%f1, [_Z9saxpy_gpuPfS_fi_param_2];
	ld.param.u32 	%r2, [_Z9saxpy_gpuPfS_fi_param_3];
	mov.u32 	%r3, %ctaid.x;
	mov.u32 	%r4, %ntid.x;
	mov.u32 	%r5, %tid.x;
	mad.lo.s32 	%r1, %r3, %r4, %r5;
	setp.ge.s32 	%p1, %r1, %r2;
	@%p1 bra 	$L__BB0_2;
	cvta.to.global.u64 	%rd3, %rd1;
	cvta.to.global.u64 	%rd4, %rd2;
	mul.wide.s32 	%rd5, %r1, 4;
	add.s64 	%rd6, %rd3, %rd5;
	ld.global.f32 	%f2, [%rd6];
	add.s64 	%rd7, %rd4, %rd5;
	ld.global.f32 	%f3, [%rd7];
	fma.rn.f32 	%f4, %f1, %f2, %f3;
	st.global.f32 	[%rd7], %f4;
$L__BB0_2:
	ret;

}


// ===== COMPILED SASS (sm_100) =====

	.target	sm_100

	.elftype	@"ET_EXEC"


//--------------------- .note.nv.tkinfo           --------------------------
	.section	.note.nv.tkinfo,"",@"SHT_NOTE"
	.sectionflags	@"SHF_NOTE_NV_TKINFO"
	.tkinfo
        /*0018*/ 	.word	0x00000002
        /*0030*/ 	.string	""
        /*0030*/ 	.string	"ptxas"
        /*0030*/ 	.string	"Cuda compilation tools, release 13.0, V13.0.88"
        /*0030*/ 	.string	"Build cuda_13.0.r13.0/compiler.36424714_0"
        /*0030*/ 	.string	"-arch sm_100 -m 64 "



//--------------------- .note.nv.cuinfo           --------------------------
	.section	.note.nv.cuinfo,"",@"SHT_NOTE"
	.sectionflags	@"SHF_NOTE_NV_CUINFO"
        /*0018*/ 	.short	0x0002
        /*001a*/ 	.short	0x0064
        /*001c*/ 	.short	0x0082
	.zero		2


//--------------------- .nv.info                  --------------------------
	.section	.nv.info,"",@"SHT_CUDA_INFO"
	.align	4


	//----- nvinfo : EIATTR_REGCOUNT
	.align		4
        /*0000*/ 	.byte	0x04, 0x2f
        /*0002*/ 	.short	(.L_1 - .L_0)
	.align		4
.L_0:
        /*0004*/ 	.word	index@(_Z9saxpy_gpuPfS_fi)
        /*0008*/ 	.word	0x0000000a


	//----- nvinfo : EIATTR_FRAME_SIZE
	.align		4
.L_1:
        /*000c*/ 	.byte	0x04, 0x11
        /*000e*/ 	.short	(.L_3 - .L_2)
	.align		4
.L_2:
        /*0010*/ 	.word	index@(_Z9saxpy_gpuPfS_fi)
        /*0014*/ 	.word	0x00000000


	//----- nvinfo : EIATTR_MIN_STACK_SIZE
	.align		4
.L_3:
        /*0018*/ 	.byte	0x04, 0x12
        /*001a*/ 	.short	(.L_5 - .L_4)
	.align		4
.L_4:
        /*001c*/ 	.word	index@(_Z9saxpy_gpuPfS_fi)
        /*0020*/ 	.word	0x00000000
.L_5:


//--------------------- .nv.compat                --------------------------
	.section	.nv.compat,"",@"SHT_CUDA_COMPAT_INFO"
	.align	4
        /*0000*/ 	.byte	0x02, 0x09, 0x00, 0x00, 0x02, 0x02, 0x01, 0x00, 0x02, 0x05, 0x05, 0x00, 0x03, 0x07, 0x01, 0x01
        /*0010*/ 	.byte	0x02, 0x03, 0x00, 0x00, 0x02, 0x06, 0x01, 0x00, 0x04, 0x0b, 0x08, 0x00, 0x09, 0x00, 0x00, 0x00
        /*0020*/ 	.byte	0x00, 0x00, 0x00, 0x00


//--------------------- .nv.info._Z9saxpy_gpuPfS_fi --------------------------
	.section	.nv.info._Z9saxpy_gpuPfS_fi,"",@"SHT_CUDA_INFO"
	.sectionflags	@""
	.align	4


	//----- nvinfo : EIATTR_CUDA_API_VERSION
	.align		4
        /*0000*/ 	.byte	0x04, 0x37
        /*0002*/ 	.short	(.L_7 - .L_6)
.L_6:
        /*0004*/ 	.word	0x00000082


	//----- nvinfo : EIATTR_KPARAM_INFO
	.align		4
.L_7:
        /*0008*/ 	.byte	0x04, 0x17
        /*000a*/ 	.short	(.L_9 - .L_8)
.L_8:
        /*000c*/ 	.word	0x00000000
        /*0010*/ 	.short	0x0003
        /*0012*/ 	.short	0x0014
        /*0014*/ 	.byte	0x00, 0xf0, 0x11, 0x00


	//----- nvinfo : EIATTR_KPARAM_INFO
	.align		4
.L_9:
        /*0018*/ 	.byte	0x04, 0x17
        /*001a*/ 	.short	(.L_11 - .L_10)
.L_10:
        /*001c*/ 	.word	0x00000000
        /*0020*/ 	.short	0x0002
        /*0022*/ 	.short	0x0010
        /*0024*/ 	.byte	0x00, 0xf0, 0x11, 0x00


	//----- nvinfo : EIATTR_KPARAM_INFO
	.align		4
.L_11:
        /*0028*/ 	.byte	0x04, 0x17
        /*002a*/ 	.short	(.L_13 - .L_12)
.L_12:
        /*002c*/ 	.word	0x00000000
        /*0030*/ 	.short	0x0001
        /*0032*/ 	.short	0x0008
        /*0034*/ 	.byte	0x00, 0xf5, 0x21, 0x00


	//----- nvinfo : EIATTR_KPARAM_INFO
	.align		4
.L_13:
        /*0038*/ 	.byte	0x04, 0x17
        /*003a*/ 	.short	(.L_15 - .L_14)
.L_14:
        /*003c*/ 	.word	0x00000000
        /*0040*/ 	.short	0x0000
        /*0042*/ 	.short	0x0000
        /*0044*/ 	.byte	0x00, 0xf5, 0x21, 0x00


	//----- nvinfo : EIATTR_SPARSE_MMA_MASK
	.align		4
.L_15:
        /*0048*/ 	.byte	0x03, 0x50
        /*004a*/ 	.short	0x0000


	//----- nvinfo : EIATTR_MAXREG_COUNT
	.align		4
        /*004c*/ 	.byte	0x03, 0x1b
        /*004e*/ 	.short	0x00ff


	//----- nvinfo : EIATTR_MERCURY_ISA_VERSION
	.align		4
        /*0050*/ 	.byte	0x03, 0x5f
        /*0052*/ 	.short	0x0101


	//----- nvinfo : EIATTR_VRC_CTA_INIT_COUNT
	.align		4
        /*0054*/ 	.byte	0x02, 0x4a
	.zero		1
	.zero		1


	//----- nvinfo : EIATTR_EXIT_INSTR_OFFSETS
	.align		4
        /*0058*/ 	.byte	0x04, 0x1c
        /*005a*/ 	.short	(.L_17 - .L_16)


	//   ....[0]....
.L_16:
        /*005c*/ 	.word	0x00000070


	//   ....[1]....
        /*0060*/ 	.word	0x00000120


	//----- nvinfo : EIATTR_CBANK_PARAM_SIZE
	.align		4
.L_17:
        /*0064*/ 	.byte	0x03, 0x19
        /*0066*/ 	.short	0x0018


	//----- nvinfo : EIATTR_PARAM_CBANK
	.align		4
        /*0068*/ 	.byte	0x04, 0x0a
        /*006a*/ 	.short	(.L_19 - .L_18)
	.align		4
.L_18:
        /*006c*/ 	.word	index@(.nv.constant0._Z9saxpy_gpuPfS_fi)
        /*0070*/ 	.short	0x0380
        /*0072*/ 	.short	0x0018


	//----- nvinfo : EIATTR_SW_WAR
	.align		4
.L_19:
        /*0074*/ 	.byte	0x04, 0x36
        /*0076*/ 	.short	(.L_21 - .L_20)
.L_20:
        /*0078*/ 	.word	0x00000008
.L_21:


//--------------------- .nv.callgraph             --------------------------
	.section	.nv.callgraph,"",@"SHT_CUDA_CALLGRAPH"
	.align	4
	.sectionentsize	8
	.align		4
        /*0000*/ 	.word	0x00000000
	.align		4
        /*0004*/ 	.word	0xffffffff
	.align		4
        /*0008*/ 	.word	0x00000000
	.align		4
        /*000c*/ 	.word	0xfffffffe
	.align		4
        /*0010*/ 	.word	0x00000000
	.align		4
        /*0014*/ 	.word	0xfffffffd
	.align		4
        /*0018*/ 	.word	0x00000000
	.align		4
        /*001c*/ 	.word	0xfffffffc


//--------------------- .text._Z9saxpy_gpuPfS_fi  --------------------------
	.section	.text._Z9saxpy_gpuPfS_fi,"ax",@progbits
	.align	128
        .global         _Z9saxpy_gpuPfS_fi
        .type           _Z9saxpy_gpuPfS_fi,@function
        .size           _Z9saxpy_gpuPfS_fi,(.L_x_1 - _Z9saxpy_gpuPfS_fi)
        .other          _Z9saxpy_gpuPfS_fi,@"STO_CUDA_ENTRY STV_DEFAULT"
_Z9saxpy_gpuPfS_fi:
.text._Z9saxpy_gpuPfS_fi:
[----:B------:R-:W-:Y:S01]  /*0000*/  LDC R1, c[0x0][0x37c] ;  /* 0x0000df00ff017b82 */ /* 0x000fe20000000800 */
[----:B------:R-:W0:Y:S07]  /*0010*/  S2R R0, SR_TID.X ;  /* 0x0000000000007919 */ /* 0x000e2e0000002100 */
[----:B------:R-:W0:Y:S01]  /*0020*/  S2UR UR4, SR_CTAID.X ;  /* 0x00000000000479c3 */ /* 0x000e220000002500 */
[----:B------:R-:W1:Y:S07]  /*0030*/  LDCU UR5, c[0x0][0x394] ;  /* 0x00007280ff0577ac */ /* 0x000e6e0008000800 */
[----:B------:R-:W0:Y:S02]  /*0040*/  LDC R7, c[0x0][0x360] ;  /* 0x0000d800ff077b82 */ /* 0x000e240000000800 */
[----:B0-----:R-:W-:-:S05]  /*0050*/  IMAD R7, R7, UR4, R0 ;  /* 0x0000000407077c24 */ /* 0x001fca000f8e0200 */
[----:B-1----:R-:W-:-:S13]  /*0060*/  ISETP.GE.AND P0, PT, R7, UR5, PT ;  /* 0x0000000507007c0c */ /* 0x002fda000bf06270 */
[----:B------:R-:W-:Y:S05]  /*0070*/  @P0 EXIT ;  /* 0x000000000000094d */ /* 0x000fea0003800000 */
[----:B------:R-:W0:Y:S01]  /*0080*/  LDC.64 R2, c[0x0][0x380] ;  /* 0x0000e000ff027b82 */ /* 0x000e220000000a00 */
[----:B------:R-:W1:Y:S01]  /*0090*/  LDCU.64 UR4, c[0x0][0x358] ;  /* 0x00006b00ff0477ac */ /* 0x000e620008000a00 */
[----:B------:R-:W2:Y:S06]  /*00a0*/  LDCU UR6, c[0x0][0x390] ;  /* 0x00007200ff0677ac */ /* 0x000eac0008000800 */
[----:B------:R-:W3:Y:S01]  /*00b0*/  LDC.64 R4, c[0x0][0x388] ;  /* 0x0000e200ff047b82 */ /* 0x000ee20000000a00 */
[----:B0-----:R-:W-:-:S06]  /*00c0*/  IMAD.WIDE R2, R7, 0x4, R2 ;  /* 0x0000000407027825 */ /* 0x001fcc00078e0202 */
[----:B-1----:R-:W2:Y:S01]  /*00d0*/  LDG.E R2, desc[UR4][R2.64] ;  /* 0x0000000402027981 */ /* 0x002ea2000c1e1900 */
[----:B---3--:R-:W-:-:S05]  /*00e0*/  IMAD.WIDE R4, R7, 0x4, R4 ;  /* 0x0000000407047825 */ /* 0x008fca00078e0204 */
[----:B------:R-:W2:Y:S02]  /*00f0*/  LDG.E R7, desc[UR4][R4.64] ;  /* 0x0000000404077981 */ /* 0x000ea4000c1e1900 */
[----:B--2---:R-:W-:-:S05]  /*0100*/  FFMA R7, R2, UR6, R7 ;  /* 0x0000000602077c23 */ /* 0x004fca0008000007 */
[----:B------:R-:W-:Y:S01]  /*0110*/  STG.E desc[UR4][R4.64], R7 ;  /* 0x0000000704007986 */ /* 0x000fe2000c101904 */
[----:B------:R-:W-:Y:S05]  /*0120*/  EXIT ;  /* 0x000000000000794d */ /* 0x000fea0003800000 */
.L_x_0:
[----:B------:R-:W-:-:S00]  /*0130*/  BRA `(.L_x_0) ;  /* 0xfffffffc00fc7947 */ /* 0x000fc0000383ffff */
[----:B------:R-:W-:-:S00]  /*0140*/  NOP ;  /* 0x0000000000007918 */ /* 0x000fc00000000000 */
        /* <DEDUP_REMOVED lines=11> */
.L_x_1:


//--------------------- .nv.shared.reserved.0     --------------------------
	.section	.nv.shared.reserved.0,"aw",@nobits
	.weak		__nv_reservedSMEM_offset_0_alias
	.size		__nv_reservedSMEM_offset_0_alias, 0, 64
	.other		__nv_reservedSMEM_offset_0_alias,@"STO_CUDA_RESERVED_SHARED STV_DEFAULT"
__nv_reservedSMEM_offset_0_alias:
	.zero		0
	.zero		64


//--------------------- .nv.constant0._Z9saxpy_gpuPfS_fi --------------------------
	.section	.nv.constant0._Z9saxpy_gpuPfS_fi,"a",@progbits
	.sectionflags	@""
	.align	4
.nv.constant0._Z9saxpy_gpuPfS_fi:
	.zero		920


//--------------------- SYMBOLS --------------------------

	.type		.nv.reservedSmem.offset0,@object
	.size		.nv.reservedSmem.offset0,0x4
